//
// Generated by NVIDIA NVVM Compiler
//
// Compiler Build ID: CL-36424714
// Cuda compilation tools, release 13.0, V13.0.88
// Based on NVVM 20.0.0
//

.version 9.0
.target sm_100
.address_size 64

	// .globl	_Z13sha256_kernelPjPKhi
.const .align 4 .b8 k[256] = {152, 47, 138, 66, 145, 68, 55, 113, 207, 251, 192, 181, 165, 219, 181, 233, 91, 194, 86, 57, 241, 17, 241, 89, 164, 130, 63, 146, 213, 94, 28, 171, 152, 170, 7, 216, 1, 91, 131, 18, 190, 133, 49, 36, 195, 125, 12, 85, 116, 93, 190, 114, 254, 177, 222, 128, 167, 6, 220, 155, 116, 241, 155, 193, 193, 105, 155, 228, 134, 71, 190, 239, 198, 157, 193, 15, 204, 161, 12, 36, 111, 44, 233, 45, 170, 132, 116, 74, 220, 169, 176, 92, 218, 136, 249, 118, 82, 81, 62, 152, 109, 198, 49, 168, 200, 39, 3, 176, 199, 127, 89, 191, 243, 11, 224, 198, 71, 145, 167, 213, 81, 99, 202, 6, 103, 41, 41, 20, 133, 10, 183, 39, 56, 33, 27, 46, 252, 109, 44, 77, 19, 13, 56, 83, 84, 115, 10, 101, 187, 10, 106, 118, 46, 201, 194, 129, 133, 44, 114, 146, 161, 232, 191, 162, 75, 102, 26, 168, 112, 139, 75, 194, 163, 81, 108, 199, 25, 232, 146, 209, 36, 6, 153, 214, 133, 53, 14, 244, 112, 160, 106, 16, 22, 193, 164, 25, 8, 108, 55, 30, 76, 119, 72, 39, 181, 188, 176, 52, 179, 12, 28, 57, 74, 170, 216, 78, 79, 202, 156, 91, 243, 111, 46, 104, 238, 130, 143, 116, 111, 99, 165, 120, 20, 120, 200, 132, 8, 2, 199, 140, 250, 255, 190, 144, 235, 108, 80, 164, 247, 163, 249, 190, 242, 120, 113, 198};
.const .align 4 .b8 initial_hashes[32] = {103, 230, 9, 106, 133, 174, 103, 187, 114, 243, 110, 60, 58, 245, 79, 165, 127, 82, 14, 81, 140, 104, 5, 155, 171, 217, 131, 31, 25, 205, 224, 91};

.visible .entry _Z13sha256_kernelPjPKhi(
	.param .u64 .ptr .align 1 _Z13sha256_kernelPjPKhi_param_0,
	.param .u64 .ptr .align 1 _Z13sha256_kernelPjPKhi_param_1,
	.param .u32 _Z13sha256_kernelPjPKhi_param_2
)
{
	.local .align 16 .b8 	__local_depot0[256];
	.reg .b64 	%SP;
	.reg .b64 	%SPL;
	.reg .pred 	%p<4>;
	.reg .b16 	%rs<17>;
	.reg .b32 	%r<367>;
	.reg .b64 	%rd<25>;

	mov.u64 	%SPL, __local_depot0;
	ld.param.u64 	%rd9, [_Z13sha256_kernelPjPKhi_param_0];
	ld.param.u64 	%rd10, [_Z13sha256_kernelPjPKhi_param_1];
	ld.param.u32 	%r33, [_Z13sha256_kernelPjPKhi_param_2];
	add.u64 	%rd24, %SPL, 0;
	mov.u32 	%r34, %ctaid.x;
	mov.u32 	%r35, %ntid.x;
	mov.u32 	%r36, %tid.x;
	mad.lo.s32 	%r1, %r34, %r35, %r36;
	setp.ge.s32 	%p1, %r1, %r33;
	@%p1 bra 	$L__BB0_6;
	cvta.to.global.u64 	%rd12, %rd10;
	ld.const.u32 	%r2, [initial_hashes];
	ld.const.u32 	%r3, [initial_hashes+4];
	ld.const.u32 	%r4, [initial_hashes+8];
	ld.const.u32 	%r5, [initial_hashes+12];
	ld.const.u32 	%r6, [initial_hashes+16];
	ld.const.u32 	%r7, [initial_hashes+20];
	ld.const.u32 	%r8, [initial_hashes+24];
	ld.const.u32 	%r9, [initial_hashes+28];
	shl.b32 	%r38, %r1, 6;
	cvt.s64.s32 	%rd13, %r38;
	add.s64 	%rd14, %rd12, %rd13;
	ld.global.u8 	%r39, [%rd14];
	shl.b32 	%r40, %r39, 24;
	ld.global.u8 	%r41, [%rd14+1];
	shl.b32 	%r42, %r41, 16;
	or.b32  	%r43, %r42, %r40;
	ld.global.u8 	%rs1, [%rd14+2];
	mul.wide.u16 	%r44, %rs1, 256;
	or.b32  	%r45, %r43, %r44;
	ld.global.u8 	%r46, [%rd14+3];
	or.b32  	%r47, %r45, %r46;
	ld.global.u8 	%r48, [%rd14+4];
	shl.b32 	%r49, %r48, 24;
	ld.global.u8 	%r50, [%rd14+5];
	shl.b32 	%r51, %r50, 16;
	or.b32  	%r52, %r51, %r49;
	ld.global.u8 	%rs2, [%rd14+6];
	mul.wide.u16 	%r53, %rs2, 256;
	or.b32  	%r54, %r52, %r53;
	ld.global.u8 	%r55, [%rd14+7];
	or.b32  	%r56, %r54, %r55;
	ld.global.u8 	%r57, [%rd14+8];
	shl.b32 	%r58, %r57, 24;
	ld.global.u8 	%r59, [%rd14+9];
	shl.b32 	%r60, %r59, 16;
	or.b32  	%r61, %r60, %r58;
	ld.global.u8 	%rs3, [%rd14+10];
	mul.wide.u16 	%r62, %rs3, 256;
	or.b32  	%r63, %r61, %r62;
	ld.global.u8 	%r64, [%rd14+11];
	or.b32  	%r65, %r63, %r64;
	ld.global.u8 	%r66, [%rd14+12];
	shl.b32 	%r67, %r66, 24;
	ld.global.u8 	%r68, [%rd14+13];
	shl.b32 	%r69, %r68, 16;
	or.b32  	%r70, %r69, %r67;
	ld.global.u8 	%rs4, [%rd14+14];
	mul.wide.u16 	%r71, %rs4, 256;
	or.b32  	%r72, %r70, %r71;
	ld.global.u8 	%r73, [%rd14+15];
	or.b32  	%r74, %r72, %r73;
	st.local.v4.u32 	[%rd24], {%r47, %r56, %r65, %r74};
	ld.global.u8 	%r75, [%rd14+16];
	shl.b32 	%r76, %r75, 24;
	ld.global.u8 	%r77, [%rd14+17];
	shl.b32 	%r78, %r77, 16;
	or.b32  	%r79, %r78, %r76;
	ld.global.u8 	%rs5, [%rd14+18];
	mul.wide.u16 	%r80, %rs5, 256;
	or.b32  	%r81, %r79, %r80;
	ld.global.u8 	%r82, [%rd14+19];
	or.b32  	%r83, %r81, %r82;
	ld.global.u8 	%r84, [%rd14+20];
	shl.b32 	%r85, %r84, 24;
	ld.global.u8 	%r86, [%rd14+21];
	shl.b32 	%r87, %r86, 16;
	or.b32  	%r88, %r87, %r85;
	ld.global.u8 	%rs6, [%rd14+22];
	mul.wide.u16 	%r89, %rs6, 256;
	or.b32  	%r90, %r88, %r89;
	ld.global.u8 	%r91, [%rd14+23];
	or.b32  	%r92, %r90, %r91;
	ld.global.u8 	%r93, [%rd14+24];
	shl.b32 	%r94, %r93, 24;
	ld.global.u8 	%r95, [%rd14+25];
	shl.b32 	%r96, %r95, 16;
	or.b32  	%r97, %r96, %r94;
	ld.global.u8 	%rs7, [%rd14+26];
	mul.wide.u16 	%r98, %rs7, 256;
	or.b32  	%r99, %r97, %r98;
	ld.global.u8 	%r100, [%rd14+27];
	or.b32  	%r101, %r99, %r100;
	ld.global.u8 	%r102, [%rd14+28];
	shl.b32 	%r103, %r102, 24;
	ld.global.u8 	%r104, [%rd14+29];
	shl.b32 	%r105, %r104, 16;
	or.b32  	%r106, %r105, %r103;
	ld.global.u8 	%rs8, [%rd14+30];
	mul.wide.u16 	%r107, %rs8, 256;
	or.b32  	%r108, %r106, %r107;
	ld.global.u8 	%r109, [%rd14+31];
	or.b32  	%r110, %r108, %r109;
	st.local.v4.u32 	[%rd24+16], {%r83, %r92, %r101, %r110};
	ld.global.u8 	%r111, [%rd14+32];
	shl.b32 	%r112, %r111, 24;
	ld.global.u8 	%r113, [%rd14+33];
	shl.b32 	%r114, %r113, 16;
	or.b32  	%r115, %r114, %r112;
	ld.global.u8 	%rs9, [%rd14+34];
	mul.wide.u16 	%r116, %rs9, 256;
	or.b32  	%r117, %r115, %r116;
	ld.global.u8 	%r118, [%rd14+35];
	or.b32  	%r119, %r117, %r118;
	ld.global.u8 	%r120, [%rd14+36];
	shl.b32 	%r121, %r120, 24;
	ld.global.u8 	%r122, [%rd14+37];
	shl.b32 	%r123, %r122, 16;
	or.b32  	%r124, %r123, %r121;
	ld.global.u8 	%rs10, [%rd14+38];
	mul.wide.u16 	%r125, %rs10, 256;
	or.b32  	%r126, %r124, %r125;
	ld.global.u8 	%r127, [%rd14+39];
	or.b32  	%r128, %r126, %r127;
	ld.global.u8 	%r129, [%rd14+40];
	shl.b32 	%r130, %r129, 24;
	ld.global.u8 	%r131, [%rd14+41];
	shl.b32 	%r132, %r131, 16;
	or.b32  	%r133, %r132, %r130;
	ld.global.u8 	%rs11, [%rd14+42];
	mul.wide.u16 	%r134, %rs11, 256;
	or.b32  	%r135, %r133, %r134;
	ld.global.u8 	%r136, [%rd14+43];
	or.b32  	%r137, %r135, %r136;
	ld.global.u8 	%r138, [%rd14+44];
	shl.b32 	%r139, %r138, 24;
	ld.global.u8 	%r140, [%rd14+45];
	shl.b32 	%r141, %r140, 16;
	or.b32  	%r142, %r141, %r139;
	ld.global.u8 	%rs12, [%rd14+46];
	mul.wide.u16 	%r143, %rs12, 256;
	or.b32  	%r144, %r142, %r143;
	ld.global.u8 	%r145, [%rd14+47];
	or.b32  	%r146, %r144, %r145;
	st.local.v4.u32 	[%rd24+32], {%r119, %r128, %r137, %r146};
	ld.global.u8 	%r147, [%rd14+48];
	shl.b32 	%r148, %r147, 24;
	ld.global.u8 	%r149, [%rd14+49];
	shl.b32 	%r150, %r149, 16;
	or.b32  	%r151, %r150, %r148;
	ld.global.u8 	%rs13, [%rd14+50];
	mul.wide.u16 	%r152, %rs13, 256;
	or.b32  	%r153, %r151, %r152;
	ld.global.u8 	%r154, [%rd14+51];
	or.b32  	%r155, %r153, %r154;
	ld.global.u8 	%r156, [%rd14+52];
	shl.b32 	%r157, %r156, 24;
	ld.global.u8 	%r158, [%rd14+53];
	shl.b32 	%r159, %r158, 16;
	or.b32  	%r160, %r159, %r157;
	ld.global.u8 	%rs14, [%rd14+54];
	mul.wide.u16 	%r161, %rs14, 256;
	or.b32  	%r162, %r160, %r161;
	ld.global.u8 	%r163, [%rd14+55];
	or.b32  	%r164, %r162, %r163;
	ld.global.u8 	%r165, [%rd14+56];
	shl.b32 	%r166, %r165, 24;
	ld.global.u8 	%r167, [%rd14+57];
	shl.b32 	%r168, %r167, 16;
	or.b32  	%r169, %r168, %r166;
	ld.global.u8 	%rs15, [%rd14+58];
	mul.wide.u16 	%r170, %rs15, 256;
	or.b32  	%r171, %r169, %r170;
	ld.global.u8 	%r172, [%rd14+59];
	or.b32  	%r173, %r171, %r172;
	ld.global.u8 	%r174, [%rd14+60];
	shl.b32 	%r175, %r174, 24;
	ld.global.u8 	%r176, [%rd14+61];
	shl.b32 	%r177, %r176, 16;
	or.b32  	%r178, %r177, %r175;
	ld.global.u8 	%rs16, [%rd14+62];
	mul.wide.u16 	%r179, %rs16, 256;
	or.b32  	%r180, %r178, %r179;
	ld.global.u8 	%r181, [%rd14+63];
	or.b32  	%r182, %r180, %r181;
	st.local.v4.u32 	[%rd24+48], {%r155, %r164, %r173, %r182};
	add.s64 	%rd22, %rd24, 40;
	mov.b64 	%rd15, {%r137, %r183};
	cvt.u32.u64 	%r356, %rd15;
	mov.b32 	%r357, 0;
$L__BB0_2:
	ld.local.v4.u32 	{%r184, %r185, %r186, %r187}, [%rd22+-40];
	mov.b64 	%rd16, {%r186, %r187};
	shf.l.wrap.b32 	%r188, %r185, %r185, 25;
	shf.l.wrap.b32 	%r189, %r185, %r185, 14;
	xor.b32  	%r190, %r188, %r189;
	shr.u32 	%r191, %r185, 3;
	xor.b32  	%r192, %r190, %r191;
	add.s64 	%rd4, %rd22, 16;
	ld.local.v2.u32 	{%r14, %r193}, [%rd22+16];
	shf.l.wrap.b32 	%r194, %r14, %r14, 15;
	shf.l.wrap.b32 	%r195, %r14, %r14, 13;
	xor.b32  	%r196, %r194, %r195;
	shr.u32 	%r197, %r14, 10;
	xor.b32  	%r198, %r196, %r197;
	add.s32 	%r199, %r192, %r184;
	ld.local.u32 	%r200, [%rd22+-4];
	add.s32 	%r201, %r199, %r200;
	add.s32 	%r202, %r201, %r198;
	shf.l.wrap.b32 	%r203, %r186, %r186, 25;
	shf.l.wrap.b32 	%r204, %r186, %r186, 14;
	xor.b32  	%r205, %r203, %r204;
	shr.u32 	%r206, %r186, 3;
	xor.b32  	%r207, %r205, %r206;
	shf.l.wrap.b32 	%r208, %r193, %r193, 15;
	shf.l.wrap.b32 	%r209, %r193, %r193, 13;
	xor.b32  	%r210, %r208, %r209;
	shr.u32 	%r211, %r193, 10;
	xor.b32  	%r212, %r210, %r211;
	add.s32 	%r213, %r207, %r185;
	add.s32 	%r214, %r213, %r356;
	add.s32 	%r215, %r214, %r212;
	st.local.v2.u32 	[%rd22+24], {%r202, %r215};
	shf.l.wrap.b32 	%r216, %r187, %r187, 25;
	shf.l.wrap.b32 	%r217, %r187, %r187, 14;
	xor.b32  	%r218, %r216, %r217;
	shr.u32 	%r219, %r187, 3;
	xor.b32  	%r220, %r218, %r219;
	shf.l.wrap.b32 	%r221, %r202, %r202, 15;
	shf.l.wrap.b32 	%r222, %r202, %r202, 13;
	xor.b32  	%r223, %r221, %r222;
	shr.u32 	%r224, %r202, 10;
	xor.b32  	%r225, %r223, %r224;
	add.s32 	%r226, %r220, %r186;
	ld.local.u32 	%r227, [%rd22+4];
	add.s32 	%r228, %r226, %r227;
	add.s32 	%r229, %r228, %r225;
	st.local.u32 	[%rd22+32], %r229;
	ld.local.u32 	%r230, [%rd22+-24];
	shf.l.wrap.b32 	%r231, %r230, %r230, 25;
	shf.l.wrap.b32 	%r232, %r230, %r230, 14;
	xor.b32  	%r233, %r231, %r232;
	shr.u32 	%r234, %r230, 3;
	xor.b32  	%r235, %r233, %r234;
	shf.l.wrap.b32 	%r236, %r215, %r215, 15;
	shf.l.wrap.b32 	%r237, %r215, %r215, 13;
	xor.b32  	%r238, %r236, %r237;
	shr.u32 	%r239, %r215, 10;
	xor.b32  	%r240, %r238, %r239;
	{ .reg .b32 tmp; mov.b64 {tmp, %r241}, %rd16; }
	add.s32 	%r242, %r235, %r241;
	ld.local.u32 	%r243, [%rd22+8];
	add.s32 	%r244, %r242, %r243;
	add.s32 	%r245, %r244, %r240;
	st.local.u32 	[%rd22+36], %r245;
	add.s32 	%r357, %r357, 4;
	setp.ne.s32 	%p2, %r357, 48;
	mov.u32 	%r356, %r14;
	mov.u64 	%rd22, %rd4;
	@%p2 bra 	$L__BB0_2;
	mov.u64 	%rd18, k;
	add.s64 	%rd23, %rd18, 8;
	mov.b32 	%r358, 0;
	mov.u32 	%r359, %r2;
	mov.u32 	%r360, %r3;
	mov.u32 	%r361, %r4;
	mov.u32 	%r362, %r5;
	mov.u32 	%r363, %r6;
	mov.u32 	%r364, %r7;
	mov.u32 	%r365, %r8;
	mov.u32 	%r366, %r9;
$L__BB0_4:
	shf.l.wrap.b32 	%r247, %r363, %r363, 26;
	shf.l.wrap.b32 	%r248, %r363, %r363, 21;
	xor.b32  	%r249, %r247, %r248;
	shf.l.wrap.b32 	%r250, %r363, %r363, 7;
	xor.b32  	%r251, %r249, %r250;
	and.b32  	%r252, %r363, %r364;
	not.b32 	%r253, %r363;
	and.b32  	%r254, %r365, %r253;
	or.b32  	%r255, %r252, %r254;
	ld.const.u32 	%r256, [%rd23+-8];
	ld.local.v4.u32 	{%r257, %r258, %r259, %r260}, [%rd24];
	add.s32 	%r261, %r255, %r366;
	add.s32 	%r262, %r261, %r251;
	add.s32 	%r263, %r262, %r256;
	add.s32 	%r264, %r263, %r257;
	shf.l.wrap.b32 	%r265, %r359, %r359, 30;
	shf.l.wrap.b32 	%r266, %r359, %r359, 19;
	xor.b32  	%r267, %r265, %r266;
	shf.l.wrap.b32 	%r268, %r359, %r359, 10;
	xor.b32  	%r269, %r267, %r268;
	xor.b32  	%r270, %r360, %r361;
	and.b32  	%r271, %r359, %r270;
	and.b32  	%r272, %r360, %r361;
	xor.b32  	%r273, %r271, %r272;
	add.s32 	%r274, %r269, %r273;
	add.s32 	%r366, %r264, %r362;
	add.s32 	%r362, %r274, %r264;
	shf.l.wrap.b32 	%r275, %r366, %r366, 26;
	shf.l.wrap.b32 	%r276, %r366, %r366, 21;
	xor.b32  	%r277, %r275, %r276;
	shf.l.wrap.b32 	%r278, %r366, %r366, 7;
	xor.b32  	%r279, %r277, %r278;
	and.b32  	%r280, %r366, %r363;
	not.b32 	%r281, %r366;
	and.b32  	%r282, %r364, %r281;
	or.b32  	%r283, %r280, %r282;
	ld.const.u32 	%r284, [%rd23+-4];
	add.s32 	%r285, %r283, %r365;
	add.s32 	%r286, %r285, %r279;
	add.s32 	%r287, %r286, %r284;
	add.s32 	%r288, %r287, %r258;
	shf.l.wrap.b32 	%r289, %r362, %r362, 30;
	shf.l.wrap.b32 	%r290, %r362, %r362, 19;
	xor.b32  	%r291, %r289, %r290;
	shf.l.wrap.b32 	%r292, %r362, %r362, 10;
	xor.b32  	%r293, %r291, %r292;
	xor.b32  	%r294, %r359, %r360;
	and.b32  	%r295, %r362, %r294;
	and.b32  	%r296, %r359, %r360;
	xor.b32  	%r297, %r295, %r296;
	add.s32 	%r298, %r293, %r297;
	add.s32 	%r365, %r288, %r361;
	add.s32 	%r361, %r298, %r288;
	shf.l.wrap.b32 	%r299, %r365, %r365, 26;
	shf.l.wrap.b32 	%r300, %r365, %r365, 21;
	xor.b32  	%r301, %r299, %r300;
	shf.l.wrap.b32 	%r302, %r365, %r365, 7;
	xor.b32  	%r303, %r301, %r302;
	and.b32  	%r304, %r365, %r366;
	not.b32 	%r305, %r365;
	and.b32  	%r306, %r363, %r305;
	or.b32  	%r307, %r304, %r306;
	ld.const.u32 	%r308, [%rd23];
	add.s32 	%r309, %r307, %r364;
	add.s32 	%r310, %r309, %r303;
	add.s32 	%r311, %r310, %r308;
	add.s32 	%r312, %r311, %r259;
	shf.l.wrap.b32 	%r313, %r361, %r361, 30;
	shf.l.wrap.b32 	%r314, %r361, %r361, 19;
	xor.b32  	%r315, %r313, %r314;
	shf.l.wrap.b32 	%r316, %r361, %r361, 10;
	xor.b32  	%r317, %r315, %r316;
	xor.b32  	%r318, %r362, %r359;
	and.b32  	%r319, %r361, %r318;
	and.b32  	%r320, %r362, %r359;
	xor.b32  	%r321, %r319, %r320;
	add.s32 	%r322, %r317, %r321;
	add.s32 	%r364, %r312, %r360;
	add.s32 	%r360, %r322, %r312;
	shf.l.wrap.b32 	%r323, %r364, %r364, 26;
	shf.l.wrap.b32 	%r324, %r364, %r364, 21;
	xor.b32  	%r325, %r323, %r324;
	shf.l.wrap.b32 	%r326, %r364, %r364, 7;
	xor.b32  	%r327, %r325, %r326;
	and.b32  	%r328, %r364, %r365;
	not.b32 	%r329, %r364;
	and.b32  	%r330, %r366, %r329;
	or.b32  	%r331, %r328, %r330;
	ld.const.u32 	%r332, [%rd23+4];
	add.s32 	%r333, %r331, %r363;
	add.s32 	%r334, %r333, %r327;
	add.s32 	%r335, %r334, %r332;
	add.s32 	%r336, %r335, %r260;
	shf.l.wrap.b32 	%r337, %r360, %r360, 30;
	shf.l.wrap.b32 	%r338, %r360, %r360, 19;
	xor.b32  	%r339, %r337, %r338;
	shf.l.wrap.b32 	%r340, %r360, %r360, 10;
	xor.b32  	%r341, %r339, %r340;
	xor.b32  	%r342, %r361, %r362;
	and.b32  	%r343, %r360, %r342;
	and.b32  	%r344, %r361, %r362;
	xor.b32  	%r345, %r343, %r344;
	add.s32 	%r346, %r341, %r345;
	add.s32 	%r363, %r336, %r359;
	add.s32 	%r359, %r346, %r336;
	add.s32 	%r358, %r358, 4;
	add.s64 	%rd24, %rd24, 16;
	add.s64 	%rd23, %rd23, 16;
	setp.ne.s32 	%p3, %r358, 64;
	@%p3 bra 	$L__BB0_4;
	add.s32 	%r347, %r2, %r359;
	add.s32 	%r348, %r3, %r360;
	add.s32 	%r349, %r4, %r361;
	add.s32 	%r350, %r5, %r362;
	add.s32 	%r351, %r6, %r363;
	add.s32 	%r352, %r7, %r364;
	add.s32 	%r353, %r8, %r365;
	add.s32 	%r354, %r9, %r366;
	shl.b32 	%r355, %r1, 3;
	cvta.to.global.u64 	%rd19, %rd9;
	mul.wide.s32 	%rd20, %r355, 4;
	add.s64 	%rd21, %rd19, %rd20;
	st.global.u32 	[%rd21], %r347;
	st.global.u32 	[%rd21+4], %r348;
	st.global.u32 	[%rd21+8], %r349;
	st.global.u32 	[%rd21+12], %r350;
	st.global.u32 	[%rd21+16], %r351;
	st.global.u32 	[%rd21+20], %r352;
	st.global.u32 	[%rd21+24], %r353;
	st.global.u32 	[%rd21+28], %r354;
$L__BB0_6:
	ret;

}


// ===== COMPILED SASS (sm_100) =====

	.target	sm_100

	.elftype	@"ET_EXEC"


//--------------------- .note.nv.tkinfo           --------------------------
	.section	.note.nv.tkinfo,"",@"SHT_NOTE"
	.sectionflags	@"SHF_NOTE_NV_TKINFO"
	.tkinfo
        /*0018*/ 	.word	0x00000002
        /*0030*/ 	.string	""
        /*0030*/ 	.string	"ptxas"
        /*0030*/ 	.string	"Cuda compilation tools, release 13.0, V13.0.88"
        /*0030*/ 	.string	"Build cuda_13.0.r13.0/compiler.36424714_0"
        /*0030*/ 	.string	"-arch sm_100 -m 64 "



//--------------------- .note.nv.cuinfo           --------------------------
	.section	.note.nv.cuinfo,"",@"SHT_NOTE"
	.sectionflags	@"SHF_NOTE_NV_CUINFO"
        /*0018*/ 	.short	0x0002
        /*001a*/ 	.short	0x0064
        /*001c*/ 	.short	0x0082
	.zero		2


//--------------------- .nv.info                  --------------------------
	.section	.nv.info,"",@"SHT_CUDA_INFO"
	.align	4


	//----- nvinfo : EIATTR_REGCOUNT
	.align		4
        /*0000*/ 	.byte	0x04, 0x2f
        /*0002*/ 	.short	(.L_3 - .L_2)
	.align		4
.L_2:
        /*0004*/ 	.word	index@(_Z13sha256_kernelPjPKhi)
        /*0008*/ 	.word	0x0000001f


	//----- nvinfo : EIATTR_FRAME_SIZE
	.align		4
.L_3:
        /*000c*/ 	.byte	0x04, 0x11
        /*000e*/ 	.short	(.L_5 - .L_4)
	.align		4
.L_4:
        /*0010*/ 	.word	index@(_Z13sha256_kernelPjPKhi)
        /*0014*/ 	.word	0x00000100


	//----- nvinfo : EIATTR_MIN_STACK_SIZE
	.align		4
.L_5:
        /*0018*/ 	.byte	0x04, 0x12
        /*001a*/ 	.short	(.L_7 - .L_6)
	.align		4
.L_6:
        /*001c*/ 	.word	index@(_Z13sha256_kernelPjPKhi)
        /*0020*/ 	.word	0x00000100
.L_7:


//--------------------- .nv.compat                --------------------------
	.section	.nv.compat,"",@"SHT_CUDA_COMPAT_INFO"
	.align	4
        /*0000*/ 	.byte	0x02, 0x09, 0x00, 0x00, 0x02, 0x02, 0x01, 0x00, 0x02, 0x05, 0x05, 0x00, 0x03, 0x07, 0x01, 0x01
        /*0010*/ 	.byte	0x02, 0x03, 0x00, 0x00, 0x02, 0x06, 0x01, 0x00, 0x04, 0x0b, 0x08, 0x00, 0x09, 0x00, 0x00, 0x00
        /*0020*/ 	.byte	0x00, 0x00, 0x00, 0x00


//--------------------- .nv.info._Z13sha256_kernelPjPKhi --------------------------
	.section	.nv.info._Z13sha256_kernelPjPKhi,"",@"SHT_CUDA_INFO"
	.sectionflags	@""
	.align	4


	//----- nvinfo : EIATTR_CUDA_API_VERSION
	.align		4
        /*0000*/ 	.byte	0x04, 0x37
        /*0002*/ 	.short	(.L_9 - .L_8)
.L_8:
        /*0004*/ 	.word	0x00000082


	//----- nvinfo : EIATTR_KPARAM_INFO
	.align		4
.L_9:
        /*0008*/ 	.byte	0x04, 0x17
        /*000a*/ 	.short	(.L_11 - .L_10)
.L_10:
        /*000c*/ 	.word	0x00000000
        /*0010*/ 	.short	0x0002
        /*0012*/ 	.short	0x0010
        /*0014*/ 	.byte	0x00, 0xf0, 0x11, 0x00


	//----- nvinfo : EIATTR_KPARAM_INFO
	.align		4
.L_11:
        /*0018*/ 	.byte	0x04, 0x17
        /*001a*/ 	.short	(.L_13 - .L_12)
.L_12:
        /*001c*/ 	.word	0x00000000
        /*0020*/ 	.short	0x0001
        /*0022*/ 	.short	0x0008
        /*0024*/ 	.byte	0x00, 0xf5, 0x21, 0x00


	//----- nvinfo : EIATTR_KPARAM_INFO
	.align		4
.L_13:
        /*0028*/ 	.byte	0x04, 0x17
        /*002a*/ 	.short	(.L_15 - .L_14)
.L_14:
        /*002c*/ 	.word	0x00000000
        /*0030*/ 	.short	0x0000
        /*0032*/ 	.short	0x0000
        /*0034*/ 	.byte	0x00, 0xf5, 0x21, 0x00


	//----- nvinfo : EIATTR_SPARSE_MMA_MASK
	.align		4
.L_15:
        /*0038*/ 	.byte	0x03, 0x50
        /*003a*/ 	.short	0x0000


	//----- nvinfo : EIATTR_MAXREG_COUNT
	.align		4
        /*003c*/ 	.byte	0x03, 0x1b
        /*003e*/ 	.short	0x00ff


	//----- nvinfo : EIATTR_MERCURY_ISA_VERSION
	.align		4
        /*0040*/ 	.byte	0x03, 0x5f
        /*0042*/ 	.short	0x0101


	//----- nvinfo : EIATTR_VRC_CTA_INIT_COUNT
	.align		4
        /*0044*/ 	.byte	0x02, 0x4a
	.zero		1
	.zero		1


	//----- nvinfo : EIATTR_EXIT_INSTR_OFFSETS
	.align		4
        /*0048*/ 	.byte	0x04, 0x1c
        /*004a*/ 	.short	(.L_17 - .L_16)


	//   ....[0]....
.L_16:
        /*004c*/ 	.word	0x00000090


	//   ....[1]....
        /*0050*/ 	.word	0x000011f0


	//----- nvinfo : EIATTR_CBANK_PARAM_SIZE
	.align		4
.L_17:
        /*0054*/ 	.byte	0x03, 0x19
        /*0056*/ 	.short	0x0014


	//----- nvinfo : EIATTR_PARAM_CBANK
	.align		4
        /*0058*/ 	.byte	0x04, 0x0a
        /*005a*/ 	.short	(.L_19 - .L_18)
	.align		4
.L_18:
        /*005c*/ 	.word	index@(.nv.constant0._Z13sha256_kernelPjPKhi)
        /*0060*/ 	.short	0x0380
        /*0062*/ 	.short	0x0014


	//----- nvinfo : EIATTR_SW_WAR
	.align		4
.L_19:
        /*0064*/ 	.byte	0x04, 0x36
        /*0066*/ 	.short	(.L_21 - .L_20)
.L_20:
        /*0068*/ 	.word	0x00000008
.L_21:


//--------------------- .nv.callgraph             --------------------------
	.section	.nv.callgraph,"",@"SHT_CUDA_CALLGRAPH"
	.align	4
	.sectionentsize	8
	.align		4
        /*0000*/ 	.word	0x00000000
	.align		4
        /*0004*/ 	.word	0xffffffff
	.align		4
        /*0008*/ 	.word	0x00000000
	.align		4
        /*000c*/ 	.word	0xfffffffe
	.align		4
        /*0010*/ 	.word	0x00000000
	.align		4
        /*0014*/ 	.word	0xfffffffd
	.align		4
        /*0018*/ 	.word	0x00000000
	.align		4
        /*001c*/ 	.word	0xfffffffc


//--------------------- .nv.constant3             --------------------------
	.section	.nv.constant3,"a",@progbits
	.align	4
.nv.constant3:
	.type		k,@object
	.size		k,(initial_hashes - k)
k:
        /*0000*/ 	.byte	0x98, 0x2f, 0x8a, 0x42, 0x91, 0x44, 0x37, 0x71, 0xcf, 0xfb, 0xc0, 0xb5, 0xa5, 0xdb, 0xb5, 0xe9
        /* <DEDUP_REMOVED lines=15> */
	.type		initial_hashes,@object
	.size		initial_hashes,(.L_1 - initial_hashes)
initial_hashes:
        /*0100*/ 	.byte	0x67, 0xe6, 0x09, 0x6a, 0x85, 0xae, 0x67, 0xbb, 0x72, 0xf3, 0x6e, 0x3c, 0x3a, 0xf5, 0x4f, 0xa5
        /*0110*/ 	.byte	0x7f, 0x52, 0x0e, 0x51, 0x8c, 0x68, 0x05, 0x9b, 0xab, 0xd9, 0x83, 0x1f, 0x19, 0xcd, 0xe0, 0x5b
.L_1:


//--------------------- .text._Z13sha256_kernelPjPKhi --------------------------
	.section	.text._Z13sha256_kernelPjPKhi,"ax",@progbits
	.align	128
        .global         _Z13sha256_kernelPjPKhi
        .type           _Z13sha256_kernelPjPKhi,@function
        .size           _Z13sha256_kernelPjPKhi,(.L_x_3 - _Z13sha256_kernelPjPKhi)
        .other          _Z13sha256_kernelPjPKhi,@"STO_CUDA_ENTRY STV_DEFAULT"
_Z13sha256_kernelPjPKhi:
.text._Z13sha256_kernelPjPKhi:
[----:B------:R-:W0:Y:S01]  /*0000*/  LDC R1, c[0x0][0x37c] ;  /* 0x0000df00ff017b82 */ /* 0x000e220000000800 */
[----:B------:R-:W1:Y:S07]  /*0010*/  S2R R3, SR_TID.X ;  /* 0x0000000000037919 */ /* 0x000e6e0000002100 */
[----:B------:R-:W1:Y:S01]  /*0020*/  S2UR UR4, SR_CTAID.X ;  /* 0x00000000000479c3 */ /* 0x000e620000002500 */
[----:B------:R-:W2:Y:S01]  /*0030*/  LDCU UR5, c[0x0][0x390] ;  /* 0x00007200ff0577ac */ /* 0x000ea20008000800 */
[----:B0-----:R-:W-:-:S04]  /*0040*/  VIADD R1, R1, 0xffffff00 ;  /* 0xffffff0001017836 */ /* 0x001fc80000000000 */
[----:B------:R-:W-:Y:S02]  /*0050*/  IMAD.MOV.U32 R0, RZ, RZ, R1 ;  /* 0x000000ffff007224 */ /* 0x000fe400078e0001 */
[----:B------:R-:W1:Y:S02]  /*0060*/  LDC R20, c[0x0][0x360] ;  /* 0x0000d800ff147b82 */ /* 0x000e640000000800 */
[----:B-1----:R-:W-:-:S05]  /*0070*/  IMAD R20, R20, UR4, R3 ;  /* 0x0000000414147c24 */ /* 0x002fca000f8e0203 */
[----:B--2---:R-:W-:-:S13]  /*0080*/  ISETP.GE.AND P0, PT, R20, UR5, PT ;  /* 0x0000000514007c0c */ /* 0x004fda000bf06270 */
[----:B------:R-:W-:Y:S05]  /*0090*/  @P0 EXIT ;  /* 0x000000000000094d */ /* 0x000fea0003800000 */
[----:B------:R-:W0:Y:S01]  /*00a0*/  LDCU.64 UR4, c[0x0][0x388] ;  /* 0x00007100ff0477ac */ /* 0x000e220008000a00 */
[----:B------:R-:W-:Y:S01]  /*00b0*/  IMAD.SHL.U32 R3, R20, 0x40, RZ ;  /* 0x0000004014037824 */ /* 0x000fe200078e00ff */
[----:B------:R-:W1:Y:S04]  /*00c0*/  LDCU.64 UR8, c[0x0][0x358] ;  /* 0x00006b00ff0877ac */ /* 0x000e680008000a00 */
[----:B0-----:R-:W-:-:S04]  /*00d0*/  IADD3 R2, P0, PT, R3, UR4, RZ ;  /* 0x0000000403027c10 */ /* 0x001fc8000ff1e0ff */
[----:B------:R-:W-:-:S05]  /*00e0*/  LEA.HI.X.SX32 R3, R3, UR5, 0x1, P0 ;  /* 0x0000000503037c11 */ /* 0x000fca00080f0eff */
[----:B-1----:R-:W2:Y:S04]  /*00f0*/  LDG.E.U8 R4, desc[UR8][R2.64] ;  /* 0x0000000802047981 */ /* 0x002ea8000c1e1100 */
[----:B------:R-:W2:Y:S04]  /*0100*/  LDG.E.U8 R5, desc[UR8][R2.64+0x1] ;  /* 0x0000010802057981 */ /* 0x000ea8000c1e1100 */
[----:B------:R-:W3:Y:S04]  /*0110*/  LDG.E.U8 R6, desc[UR8][R2.64+0x2] ;  /* 0x0000020802067981 */ /* 0x000ee8000c1e1100 */
[----:B------:R-:W4:Y:S04]  /*0120*/  LDG.E.U8 R10, desc[UR8][R2.64+0x14] ;  /* 0x00001408020a7981 */ /* 0x000f28000c1e1100 */
[----:B------:R-:W4:Y:S04]  /*0130*/  LDG.E.U8 R9, desc[UR8][R2.64+0x15] ;  /* 0x0000150802097981 */ /* 0x000f28000c1e1100 */
[----:B------:R-:W5:Y:S04]  /*0140*/  LDG.E.U8 R7, desc[UR8][R2.64+0x4] ;  /* 0x0000040802077981 */ /* 0x000f68000c1e1100 */
        /* <DEDUP_REMOVED lines=15> */
[----:B------:R-:W5:Y:S01]  /*0240*/  LDG.E.U8 R27, desc[UR8][R2.64+0x2b] ;  /* 0x00002b08021b7981 */ /* 0x000f62000c1e1100 */
[----:B--2---:R-:W-:-:S04]  /*0250*/  IMAD R5, R4, 0x100, R5 ;  /* 0x0000010004057824 */ /* 0x004fc800078e0205 */
[----:B---3--:R-:W-:Y:S02]  /*0260*/  IMAD R4, R5, 0x100, R6 ;  /* 0x0000010005047824 */ /* 0x008fe400078e0206 */
[----:B----4-:R-:W-:Y:S02]  /*0270*/  IMAD R28, R10, 0x100, R9 ;  /* 0x000001000a1c7824 */ /* 0x010fe400078e0209 */
[----:B------:R-:W2:Y:S04]  /*0280*/  LDG.E.U8 R9, desc[UR8][R2.64+0x16] ;  /* 0x0000160802097981 */ /* 0x000ea8000c1e1100 */
[----:B------:R-:W3:Y:S01]  /*0290*/  LDG.E.U8 R10, desc[UR8][R2.64+0x1a] ;  /* 0x00001a08020a7981 */ /* 0x000ee2000c1e1100 */
[----:B-----5:R-:W-:Y:S02]  /*02a0*/  IMAD R12, R7, 0x100, R12 ;  /* 0x00000100070c7824 */ /* 0x020fe400078e020c */
[----:B------:R-:W-:-:S02]  /*02b0*/  IMAD R6, R13, 0x100, R14 ;  /* 0x000001000d067824 */ /* 0x000fc400078e020e */
[----:B------:R-:W4:Y:S04]  /*02c0*/  LDG.E.U8 R13, desc[UR8][R2.64+0x2c] ;  /* 0x00002c08020d7981 */ /* 0x000f28000c1e1100 */
[----:B------:R-:W4:Y:S01]  /*02d0*/  LDG.E.U8 R14, desc[UR8][R2.64+0x2d] ;  /* 0x00002d08020e7981 */ /* 0x000f22000c1e1100 */
[----:B------:R-:W-:-:S03]  /*02e0*/  IMAD R19, R19, 0x100, R22 ;  /* 0x0000010013137824 */ /* 0x000fc600078e0216 */
[----:B------:R-:W5:Y:S01]  /*02f0*/  LDG.E.U8 R22, desc[UR8][R2.64+0x19] ;  /* 0x0000190802167981 */ /* 0x000f62000c1e1100 */
[----:B------:R-:W-:-:S03]  /*0300*/  IMAD R5, R12, 0x100, R11 ;  /* 0x000001000c057824 */ /* 0x000fc600078e020b */
[----:B------:R-:W3:Y:S04]  /*0310*/  LDG.E.U8 R11, desc[UR8][R2.64+0x1e] ;  /* 0x00001e08020b7981 */ /* 0x000ee8000c1e1100 */
[----:B------:R-:W5:Y:S01]  /*0320*/  LDG.E.U8 R12, desc[UR8][R2.64+0x22] ;  /* 0x00002208020c7981 */ /* 0x000f62000c1e1100 */
[----:B------:R-:W-:-:S03]  /*0330*/  IMAD R7, R16, 0x100, R17 ;  /* 0x0000010010077824 */ /* 0x000fc600078e0211 */
[----:B------:R-:W5:Y:S01]  /*0340*/  LDG.E.U8 R16, desc[UR8][R2.64+0x29] ;  /* 0x0000290802107981 */ /* 0x000f62000c1e1100 */
[----:B------:R-:W-:-:S03]  /*0350*/  IMAD R6, R6, 0x100, R15 ;  /* 0x0000010006067824 */ /* 0x000fc600078e020f */
[----:B------:R-:W5:Y:S01]  /*0360*/  LDG.E.U8 R15, desc[UR8][R2.64+0x28] ;  /* 0x00002808020f7981 */ /* 0x000f62000c1e1100 */
[----:B------:R-:W-:-:S03]  /*0370*/  IMAD R8, R19, 0x100, R8 ;  /* 0x0000010013087824 */ /* 0x000fc600078e0208 */
[----:B------:R-:W5:Y:S01]  /*0380*/  LDG.E.U8 R19, desc[UR8][R2.64+0x18] ;  /* 0x0000180802137981 */ /* 0x000f62000c1e1100 */
[----:B------:R-:W-:-:S03]  /*0390*/  IMAD R7, R7, 0x100, R18 ;  /* 0x0000010007077824 */ /* 0x000fc600078e0212 */
[----:B------:R-:W5:Y:S04]  /*03a0*/  LDG.E.U8 R17, desc[UR8][R2.64+0x24] ;  /* 0x0000240802117981 */ /* 0x000f68000c1e1100 */
[----:B------:R-:W5:Y:S01]  /*03b0*/  LDG.E.U8 R18, desc[UR8][R2.64+0x25] ;  /* 0x0000250802127981 */ /* 0x000f62000c1e1100 */
[----:B------:R-:W-:-:S03]  /*03c0*/  IMAD R24, R21, 0x100, R24 ;  /* 0x0000010015187824 */ /* 0x000fc600078e0218 */
[----:B------:R-:W5:Y:S01]  /*03d0*/  LDG.E.U8 R21, desc[UR8][R2.64+0x38] ;  /* 0x0000380802157981 */ /* 0x000f62000c1e1100 */
[----:B------:R-:W-:-:S03]  /*03e0*/  IMAD R23, R23, 0x100, R26 ;  /* 0x0000010017177824 */ /* 0x000fc600078e021a */
[----:B------:R-:W5:Y:S01]  /*03f0*/  LDG.E.U8 R26, desc[UR8][R2.64+0x31] ;  /* 0x00003108021a7981 */ /* 0x000f62000c1e1100 */
[----:B--2---:R-:W-:Y:S02]  /*0400*/  IMAD R9, R28, 0x100, R9 ;  /* 0x000001001c097824 */ /* 0x004fe400078e0209 */
[----:B----4-:R-:W-:Y:S02]  /*0410*/  IMAD R28, R13, 0x100, R14 ;  /* 0x000001000d1c7824 */ /* 0x010fe400078e020e */
[----:B------:R-:W2:Y:S04]  /*0420*/  LDG.E.U8 R13, desc[UR8][R2.64+0x30] ;  /* 0x00003008020d7981 */ /* 0x000ea8000c1e1100 */
[----:B------:R-:W4:Y:S01]  /*0430*/  LDG.E.U8 R14, desc[UR8][R2.64+0x26] ;  /* 0x00002608020e7981 */ /* 0x000f22000c1e1100 */
[----:B---3--:R-:W-:-:S03]  /*0440*/  IMAD R11, R24, 0x100, R11 ;  /* 0x00000100180b7824 */ /* 0x008fc600078e020b */
[----:B------:R-:W3:Y:S01]  /*0450*/  LDG.E.U8 R24, desc[UR8][R2.64+0x2a] ;  /* 0x00002a0802187981 */ /* 0x000ee2000c1e1100 */
[----:B-----5:R-:W-:-:S03]  /*0460*/  IMAD R12, R23, 0x100, R12 ;  /* 0x00000100170c7824 */ /* 0x020fc600078e020c */
        /* <DEDUP_REMOVED lines=8> */
[----:B------:R-:W5:Y:S01]  /*04f0*/  LDG.E.U8 R18, desc[UR8][R2.64+0x34] ;  /* 0x0000340802127981 */ /* 0x000f62000c1e1100 */
[----:B--2---:R-:W-:Y:S02]  /*0500*/  IMAD R25, R13, 0x100, R26 ;  /* 0x000001000d197824 */ /* 0x004fe400078e021a */
[----:B----4-:R-:W-:Y:S02]  /*0510*/  IMAD R13, R17, 0x100, R14 ;  /* 0x00000100110d7824 */ /* 0x010fe400078e020e */
[----:B------:R-:W2:Y:S01]  /*0520*/  LDG.E.U8 R17, desc[UR8][R2.64+0x36] ;  /* 0x0000360802117981 */ /* 0x000ea2000c1e1100 */
[----:B---3--:R-:W-:-:S03]  /*0530*/  IMAD R14, R15, 0x100, R24 ;  /* 0x000001000f0e7824 */ /* 0x008fc600078e0218 */
[----:B------:R-:W3:Y:S01]  /*0540*/  LDG.E.U8 R24, desc[UR8][R2.64+0x7] ;  /* 0x0000070802187981 */ /* 0x000ee2000c1e1100 */
[----:B-----5:R-:W-:-:S03]  /*0550*/  IMAD R15, R28, 0x100, R23 ;  /* 0x000001001c0f7824 */ /* 0x020fc600078e0217 */
[----:B------:R-:W4:Y:S04]  /*0560*/  LDG.E.U8 R23, desc[UR8][R2.64+0x3] ;  /* 0x0000030802177981 */ /* 0x000f28000c1e1100 */
[----:B------:R-:W5:Y:S01]  /*0570*/  LDG.E.U8 R28, desc[UR8][R2.64+0x3d] ;  /* 0x00003d08021c7981 */ /* 0x000f62000c1e1100 */
[----:B------:R-:W-:Y:S02]  /*0580*/  IMAD R16, R25, 0x100, R16 ;  /* 0x0000010019107824 */ /* 0x000fe400078e0210 */
[----:B------:R-:W-:Y:S02]  /*0590*/  IMAD R25, R21, 0x100, R22 ;  /* 0x0000010015197824 */ /* 0x000fe400078e0216 */
[----:B------:R-:W5:Y:S04]  /*05a0*/  LDG.E.U8 R21, desc[UR8][R2.64+0xb] ;  /* 0x00000b0802157981 */ /* 0x000f68000c1e1100 */
[----:B------:R-:W5:Y:S01]  /*05b0*/  LDG.E.U8 R22, desc[UR8][R2.64+0xf] ;  /* 0x00000f0802167981 */ /* 0x000f62000c1e1100 */
[----:B------:R-:W-:-:S03]  /*05c0*/  IMAD R26, R18, 0x100, R19 ;  /* 0x00000100121a7824 */ /* 0x000fc600078e0213 */
[----:B------:R-:W5:Y:S04]  /*05d0*/  LDG.E.U8 R19, desc[UR8][R2.64+0x13] ;  /* 0x0000130802137981 */ /* 0x000f68000c1e1100 */
[----:B------:R-:W5:Y:S01]  /*05e0*/  LDG.E.U8 R18, desc[UR8][R2.64+0x3a] ;  /* 0x00003a0802127981 */ /* 0x000f62000c1e1100 */
[----:B--2---:R-:W-:-:S03]  /*05f0*/  IMAD R17, R26, 0x100, R17 ;  /* 0x000001001a117824 */ /* 0x004fc600078e0211 */
[----:B------:R-:W2:Y:S01]  /*0600*/  LDG.E.U8 R26, desc[UR8][R2.64+0x1f] ;  /* 0x00001f08021a7981 */ /* 0x000ea2000c1e1100 */
[----:B---3--:R-:W-:-:S03]  /*0610*/  IMAD.U32 R5, R5, 0x100, R24 ;  /* 0x0000010005057824 */ /* 0x008fc600078e0018 */
[----:B------:R-:W3:Y:S01]  /*0620*/  LDG.E.U8 R24, desc[UR8][R2.64+0x17] ;  /* 0x0000170802187981 */ /* 0x000ee2000c1e1100 */
[----:B----4-:R-:W-:-:S03]  /*0630*/  IMAD.U32 R4, R4, 0x100, R23 ;  /* 0x0000010004047824 */ /* 0x010fc600078e0017 */
[----:B------:R-:W4:Y:S01]  /*0640*/  LDG.E.U8 R23, desc[UR8][R2.64+0x1b] ;  /* 0x00001b0802177981 */ /* 0x000f22000c1e1100 */
[----:B-----5:R-:W-:-:S03]  /*0650*/  IMAD.U32 R6, R6, 0x100, R21 ;  /* 0x0000010006067824 */ /* 0x020fc600078e0015 */
[----:B------:R-:W5:Y:S01]  /*0660*/  LDG.E.U8 R21, desc[UR8][R2.64+0x23] ;  /* 0x0000230802157981 */ /* 0x000f62000c1e1100 */
[----:B------:R-:W-:-:S03]  /*0670*/  IMAD.U32 R7, R7, 0x100, R22 ;  /* 0x0000010007077824 */ /* 0x000fc600078e0016 */
[----:B------:R-:W5:Y:S01]  /*0680*/  LDG.E.U8 R22, desc[UR8][R2.64+0x27] ;  /* 0x0000270802167981 */ /* 0x000f62000c1e1100 */
[----:B------:R-:W-:-:S03]  /*0690*/  IMAD.U32 R8, R8, 0x100, R19 ;  /* 0x0000010008087824 */ /* 0x000fc600078e0013 */
[----:B------:R-:W5:Y:S01]  /*06a0*/  LDG.E.U8 R19, desc[UR8][R2.64+0x3c] ;  /* 0x00003c0802137981 */ /* 0x000f62000c1e1100 */
[----:B------:R-:W-:-:S03]  /*06b0*/  IMAD R18, R25, 0x100, R18 ;  /* 0x0000010019127824 */ /* 0x000fc600078e0212 */
[----:B------:R-:W5:Y:S01]  /*06c0*/  LDG.E.U8 R25, desc[UR8][R2.64+0x33] ;  /* 0x0000330802197981 */ /* 0x000f62000c1e1100 */
[----:B--2---:R-:W-:-:S03]  /*06d0*/  IMAD.U32 R11, R11, 0x100, R26 ;  /* 0x000001000b0b7824 */ /* 0x004fc600078e001a */
        /* <DEDUP_REMOVED lines=9> */
[----:B------:R-:W-:Y:S02]  /*0770*/  IMAD R19, R19, 0x100, R28 ;  /* 0x0000010013137824 */ /* 0x000fe400078e021c */
[----:B------:R-:W-:Y:S02]  /*0780*/  IMAD.U32 R14, R14, 0x100, R27 ;  /* 0x000001000e0e7824 */ /* 0x000fe400078e001b */
[----:B------:R-:W-:Y:S01]  /*0790*/  IMAD.U32 R16, R16, 0x100, R25 ;  /* 0x0000010010107824 */ /* 0x000fe200078e0019 */
[----:B------:R0:W-:Y:S04]  /*07a0*/  STL.128 [R0], R4 ;  /* 0x0000000400007387 */ /* 0x0001e80000100c00 */
[----:B------:R0:W-:Y:S01]  /*07b0*/  STL.128 [R0+0x10], R8 ;  /* 0x0000100800007387 */ /* 0x0001e20000100c00 */
[----:B------:R-:W-:Y:S01]  /*07c0*/  UMOV UR4, URZ ;  /* 0x000000ff00047c82 */ /* 0x000fe20008000000 */
[----:B--2---:R-:W-:-:S02]  /*07d0*/  IMAD R26, R19, 0x100, R26 ;  /* 0x00000100131a7824 */ /* 0x004fc400078e021a */
[----:B---3--:R-:W-:Y:S02]  /*07e0*/  IMAD.U32 R15, R15, 0x100, R24 ;  /* 0x000001000f0f7824 */ /* 0x008fe400078e0018 */
[----:B----4-:R-:W-:-:S03]  /*07f0*/  IMAD.U32 R19, R26, 0x100, R23 ;  /* 0x000001001a137824 */ /* 0x010fc600078e0017 */
[----:B------:R0:W-:Y:S01]  /*0800*/  STL.128 [R0+0x20], R12 ;  /* 0x0000200c00007387 */ /* 0x0001e20000100c00 */
[----:B-----5:R-:W-:Y:S02]  /*0810*/  IMAD.U32 R18, R18, 0x100, R21 ;  /* 0x0000010012127824 */ /* 0x020fe400078e0015 */
[----:B------:R-:W-:-:S05]  /*0820*/  IMAD.U32 R17, R17, 0x100, R22 ;  /* 0x0000010011117824 */ /* 0x000fca00078e0016 */
[----:B------:R0:W-:Y:S01]  /*0830*/  STL.128 [R0+0x30], R16 ;  /* 0x0000301000007387 */ /* 0x0001e20000100c00 */
[----:B------:R-:W-:-:S07]  /*0840*/  VIADD R21, R0, 0x28 ;  /* 0x0000002800157836 */ /* 0x000fce0000000000 */
.L_x_0:
[----:B0-----:R-:W2:Y:S04]  /*0850*/  LDL.128 R4, [R21+-0x28] ;  /* 0xffffd80015047983 */ /* 0x001ea80000100c00 */
[----:B------:R-:W3:Y:S04]  /*0860*/  LDL.64 R2, [R21+0x10] ;  /* 0x0000100015027983 */ /* 0x000ee80000100a00 */
[----:B------:R-:W4:Y:S04]  /*0870*/  LDL R15, [R21+-0x4] ;  /* 0xfffffc00150f7983 */ /* 0x000f280000100800 */
[----:B------:R-:W5:Y:S04]  /*0880*/  LDL R10, [R21+-0x18] ;  /* 0xffffe800150a7983 */ /* 0x000f680000100800 */
[----:B------:R-:W5:Y:S04]  /*0890*/  LDL R9, [R21+0x4] ;  /* 0x0000040015097983 */ /* 0x000f680000100800 */
[----:B------:R-:W5:Y:S01]  /*08a0*/  LDL R8, [R21+0x8] ;  /* 0x0000080015087983 */ /* 0x000f620000100800 */
[----:B------:R-:W-:-:S04]  /*08b0*/  UIADD3 UR4, UPT, UPT, UR4, 0x4, URZ ;  /* 0x0000000404047890 */ /* 0x000fc8000fffe0ff */
[----:B------:R-:W-:Y:S01]  /*08c0*/  UISETP.NE.AND UP0, UPT, UR4, 0x30, UPT ;  /* 0x000000300400788c */ /* 0x000fe2000bf05270 */
[C-C-:B--2---:R-:W-:Y:S02]  /*08d0*/  SHF.L.W.U32.HI R11, R5.reuse, 0x19, R5.reuse ;  /* 0x00000019050b7819 */ /* 0x144fe40000010e05 */
[--C-:B------:R-:W-:Y:S02]  /*08e0*/  SHF.L.W.U32.HI R12, R5, 0xe, R5.reuse ;  /* 0x0000000e050c7819 */ /* 0x100fe40000010e05 */
[----:B------:R-:W-:Y:S02]  /*08f0*/  SHF.R.U32.HI R13, RZ, 0x3, R5 ;  /* 0x00000003ff0d7819 */ /* 0x000fe40000011605 */
[C-C-:B------:R-:W-:Y:S02]  /*0900*/  SHF.L.W.U32.HI R16, R6.reuse, 0x19, R6.reuse ;  /* 0x0000001906107819 */ /* 0x140fe40000010e06 */
[--C-:B------:R-:W-:Y:S02]  /*0910*/  SHF.L.W.U32.HI R17, R6, 0xe, R6.reuse ;  /* 0x0000000e06117819 */ /* 0x100fe40000010e06 */
[----:B------:R-:W-:-:S02]  /*0920*/  SHF.R.U32.HI R18, RZ, 0x3, R6 ;  /* 0x00000003ff127819 */ /* 0x000fc40000011606 */
[----:B------:R-:W-:Y:S02]  /*0930*/  LOP3.LUT R11, R13, R11, R12, 0x96, !PT ;  /* 0x0000000b0d0b7212 */ /* 0x000fe400078e960c */
[C-C-:B---3--:R-:W-:Y:S02]  /*0940*/  SHF.L.W.U32.HI R12, R3.reuse, 0xf, R3.reuse ;  /* 0x0000000f030c7819 */ /* 0x148fe40000010e03 */
[----:B------:R-:W-:Y:S02]  /*0950*/  SHF.L.W.U32.HI R13, R3, 0xd, R3 ;  /* 0x0000000d030d7819 */ /* 0x000fe40000010e03 */
[----:B------:R-:W-:Y:S02]  /*0960*/  LOP3.LUT R16, R18, R16, R17, 0x96, !PT ;  /* 0x0000001012107212 */ /* 0x000fe400078e9611 */
[----:B------:R-:W-:Y:S02]  /*0970*/  SHF.R.U32.HI R3, RZ, 0xa, R3 ;  /* 0x0000000aff037819 */ /* 0x000fe40000011603 */
[----:B------:R-:W-:-:S02]  /*0980*/  IADD3 R17, PT, PT, R14, R16, R5 ;  /* 0x000000100e117210 */ /* 0x000fc40007ffe005 */
[----:B----4-:R-:W-:Y:S02]  /*0990*/  IADD3 R11, PT, PT, R15, R11, R4 ;  /* 0x0000000b0f0b7210 */ /* 0x010fe40007ffe004 */
[----:B------:R-:W-:Y:S02]  /*09a0*/  LOP3.LUT R12, R3, R12, R13, 0x96, !PT ;  /* 0x0000000c030c7212 */ /* 0x000fe400078e960d */
[C-C-:B------:R-:W-:Y:S02]  /*09b0*/  SHF.L.W.U32.HI R3, R2.reuse, 0xf, R2.reuse ;  /* 0x0000000f02037819 */ /* 0x140fe40000010e02 */
[--C-:B------:R-:W-:Y:S02]  /*09c0*/  SHF.L.W.U32.HI R4, R2, 0xd, R2.reuse ;  /* 0x0000000d02047819 */ /* 0x100fe40000010e02 */
[----:B------:R-:W-:Y:S02]  /*09d0*/  SHF.R.U32.HI R5, RZ, 0xa, R2 ;  /* 0x0000000aff057819 */ /* 0x000fe40000011602 */
[----:B-----5:R-:W-:-:S02]  /*09e0*/  SHF.L.W.U32.HI R16, R10, 0x19, R10 ;  /* 0x000000190a107819 */ /* 0x020fc40000010e0a */
[----:B------:R-:W-:Y:S01]  /*09f0*/  LOP3.LUT R4, R5, R3, R4, 0x96, !PT ;  /* 0x0000000305047212 */ /* 0x000fe200078e9604 */
[----:B------:R-:W-:Y:S01]  /*0a00*/  IMAD.IADD R5, R12, 0x1, R17 ;  /* 0x000000010c057824 */ /* 0x000fe200078e0211 */
[--C-:B------:R-:W-:Y:S02]  /*0a10*/  SHF.L.W.U32.HI R19, R10, 0xe, R10.reuse ;  /* 0x0000000e0a137819 */ /* 0x100fe40000010e0a */
[C---:B------:R-:W-:Y:S01]  /*0a20*/  SHF.L.W.U32.HI R13, R7.reuse, 0x19, R7 ;  /* 0x00000019070d7819 */ /* 0x040fe20000010e07 */
[----:B------:R-:W-:Y:S01]  /*0a30*/  IMAD.IADD R4, R4, 0x1, R11 ;  /* 0x0000000104047824 */ /* 0x000fe200078e020b */
[--C-:B------:R-:W-:Y:S02]  /*0a40*/  SHF.L.W.U32.HI R14, R7, 0xe, R7.reuse ;  /* 0x0000000e070e7819 */ /* 0x100fe40000010e07 */
[----:B------:R-:W-:Y:S02]  /*0a50*/  SHF.R.U32.HI R15, RZ, 0x3, R7 ;  /* 0x00000003ff0f7819 */ /* 0x000fe40000011607 */
[----:B------:R-:W-:Y:S01]  /*0a60*/  SHF.R.U32.HI R10, RZ, 0x3, R10 ;  /* 0x00000003ff0a7819 */ /* 0x000fe2000001160a */
[----:B------:R-:W-:Y:S01]  /*0a70*/  STL.64 [R21+0x18], R4 ;  /* 0x0000180415007387 */ /* 0x000fe20000100a00 */
[----:B------:R-:W-:-:S02]  /*0a80*/  LOP3.LUT R13, R15, R13, R14, 0x96, !PT ;  /* 0x0000000d0f0d7212 */ /* 0x000fc400078e960e */
[----:B------:R-:W-:Y:S02]  /*0a90*/  LOP3.LUT R16, R10, R16, R19, 0x96, !PT ;  /* 0x000000100a107212 */ /* 0x000fe400078e9613 */
[C-C-:B------:R-:W-:Y:S02]  /*0aa0*/  SHF.L.W.U32.HI R12, R5.reuse, 0xf, R5.reuse ;  /* 0x0000000f050c7819 */ /* 0x140fe40000010e05 */
[--C-:B------:R-:W-:Y:S02]  /*0ab0*/  SHF.L.W.U32.HI R15, R5, 0xd, R5.reuse ;  /* 0x0000000d050f7819 */ /* 0x100fe40000010e05 */
[----:B------:R-:W-:Y:S02]  /*0ac0*/  SHF.R.U32.HI R14, RZ, 0xa, R5 ;  /* 0x0000000aff0e7819 */ /* 0x000fe40000011605 */
[C-C-:B------:R-:W-:Y:S02]  /*0ad0*/  SHF.L.W.U32.HI R3, R4.reuse, 0xf, R4.reuse ;  /* 0x0000000f04037819 */ /* 0x140fe40000010e04 */
[----:B------:R-:W-:-:S02]  /*0ae0*/  SHF.L.W.U32.HI R10, R4, 0xd, R4 ;  /* 0x0000000d040a7819 */ /* 0x000fc40000010e04 */
[----:B------:R-:W-:Y:S02]  /*0af0*/  SHF.R.U32.HI R11, RZ, 0xa, R4 ;  /* 0x0000000aff0b7819 */ /* 0x000fe40000011604 */
[----:B------:R-:W-:Y:S02]  /*0b00*/  IADD3 R6, PT, PT, R9, R13, R6 ;  /* 0x0000000d09067210 */ /* 0x000fe40007ffe006 */
[----:B------:R-:W-:Y:S02]  /*0b10*/  IADD3 R7, PT, PT, R8, R16, R7 ;  /* 0x0000001008077210 */ /* 0x000fe40007ffe007 */
[----:B------:R-:W-:Y:S01]  /*0b20*/  LOP3.LUT R12, R14, R12, R15, 0x96, !PT ;  /* 0x0000000c0e0c7212 */ /* 0x000fe200078e960f */
[----:B------:R-:W-:Y:S01]  /*0b30*/  IMAD.MOV.U32 R14, RZ, RZ, R2 ;  /* 0x000000ffff0e7224 */ /* 0x000fe200078e0002 */
[----:B------:R-:W-:-:S03]  /*0b40*/  LOP3.LUT R3, R11, R3, R10, 0x96, !PT ;  /* 0x000000030b037212 */ /* 0x000fc600078e960a */
[----:B------:R-:W-:Y:S02]  /*0b50*/  IMAD.IADD R12, R12, 0x1, R7 ;  /* 0x000000010c0c7824 */ /* 0x000fe400078e0207 */
[----:B------:R-:W-:Y:S02]  /*0b60*/  IMAD.IADD R6, R3, 0x1, R6 ;  /* 0x0000000103067824 */ /* 0x000fe400078e0206 */
[----:B------:R-:W-:Y:S01]  /*0b70*/  VIADD R3, R21, 0x10 ;  /* 0x0000001015037836 */ /* 0x000fe20000000000 */
[----:B------:R-:W-:Y:S04]  /*0b80*/  STL [R21+0x24], R12 ;  /* 0x0000240c15007387 */ /* 0x000fe80000100800 */
[----:B------:R0:W-:Y:S02]  /*0b90*/  STL [R21+0x20], R6 ;  /* 0x0000200615007387 */ /* 0x0001e40000100800 */
[----:B0-----:R-:W-:Y:S01]  /*0ba0*/  IMAD.MOV.U32 R21, RZ, RZ, R3 ;  /* 0x000000ffff157224 */ /* 0x001fe200078e0003 */
[----:B------:R-:W-:Y:S06]  /*0bb0*/  BRA.U UP0, `(.L_x_0) ;  /* 0xfffffffd00247547 */ /* 0x000fec000b83ffff */
[----:B------:R-:W0:Y:S01]  /*0bc0*/  LDCU.64 UR6, c[0x3][0x108] ;  /* 0x00c02100ff0677ac */ /* 0x000e220008000a00 */
[----:B------:R-:W1:Y:S01]  /*0bd0*/  LDCU.64 UR10, c[0x3][0x110] ;  /* 0x00c02200ff0a77ac */ /* 0x000e620008000a00 */
[----:B------:R-:W2:Y:S01]  /*0be0*/  LDCU.64 UR12, c[0x3][0x118] ;  /* 0x00c02300ff0c77ac */ /* 0x000ea20008000a00 */
[----:B------:R-:W3:Y:S01]  /*0bf0*/  LDCU.64 UR4, c[0x3][0x100] ;  /* 0x00c02000ff0477ac */ /* 0x000ee20008000a00 */
[----:B0-----:R-:W-:Y:S02]  /*0c00*/  IMAD.U32 R9, RZ, RZ, UR6 ;  /* 0x00000006ff097e24 */ /* 0x001fe4000f8e00ff */
[----:B------:R-:W-:Y:S02]  /*0c10*/  IMAD.U32 R12, RZ, RZ, UR7 ;  /* 0x00000007ff0c7e24 */ /* 0x000fe4000f8e00ff */
[----:B-1----:R-:W-:Y:S02]  /*0c20*/  IMAD.U32 R3, RZ, RZ, UR10 ;  /* 0x0000000aff037e24 */ /* 0x002fe4000f8e00ff */
[----:B------:R-:W-:-:S02]  /*0c30*/  IMAD.U32 R2, RZ, RZ, UR11 ;  /* 0x0000000bff027e24 */ /* 0x000fc4000f8e00ff */
[----:B--2---:R-:W-:Y:S02]  /*0c40*/  IMAD.U32 R13, RZ, RZ, UR12 ;  /* 0x0000000cff0d7e24 */ /* 0x004fe4000f8e00ff */
[----:B------:R-:W-:Y:S02]  /*0c50*/  IMAD.U32 R8, RZ, RZ, UR13 ;  /* 0x0000000dff087e24 */ /* 0x000fe4000f8e00ff */
[----:B---3--:R-:W-:Y:S01]  /*0c60*/  IMAD.U32 R10, RZ, RZ, UR4 ;  /* 0x00000004ff0a7e24 */ /* 0x008fe2000f8e00ff */
[----:B------:R-:W-:Y:S01]  /*0c70*/  UMOV UR4, URZ ;  /* 0x000000ff00047c82 */ /* 0x000fe20008000000 */
[----:B------:R-:W-:Y:S01]  /*0c80*/  IMAD.U32 R11, RZ, RZ, UR5 ;  /* 0x00000005ff0b7e24 */ /* 0x000fe2000f8e00ff */
[----:B------:R-:W-:-:S06]  /*0c90*/  UMOV UR5, 0x8 ;  /* 0x0000000800057882 */ /* 0x000fcc0000000000 */
.L_x_1:
[----:B------:R0:W2:Y:S01]  /*0ca0*/  LDL.128 R4, [R0] ;  /* 0x0000000000047983 */ /* 0x0000a20000100c00 */
[----:B------:R-:W2:Y:S01]  /*0cb0*/  LDCU.64 UR6, c[0x3][UR5+-0x8] ;  /* 0x00ffff00050677ac */ /* 0x000ea20008000a00 */
[C-C-:B------:R-:W-:Y:S02]  /*0cc0*/  SHF.L.W.U32.HI R14, R3.reuse, 0x1a, R3.reuse ;  /* 0x0000001a030e7819 */ /* 0x140fe40000010e03 */
[C-C-:B------:R-:W-:Y:S01]  /*0cd0*/  SHF.L.W.U32.HI R15, R3.reuse, 0x15, R3.reuse ;  /* 0x00000015030f7819 */ /* 0x140fe20000010e03 */
[----:B------:R-:W-:Y:S01]  /*0ce0*/  UIADD3 UR4, UPT, UPT, UR4, 0x4, URZ ;  /* 0x0000000404047890 */ /* 0x000fe2000fffe0ff */
[----:B------:R-:W-:Y:S01]  /*0cf0*/  SHF.L.W.U32.HI R16, R3, 0x7, R3 ;  /* 0x0000000703107819 */ /* 0x000fe20000010e03 */
[----:B0-----:R-:W-:Y:S02]  /*0d00*/  VIADD R0, R0, 0x10 ;  /* 0x0000001000007836 */ /* 0x001fe40000000000 */
[----:B------:R-:W-:Y:S01]  /*0d10*/  UISETP.NE.AND UP0, UPT, UR4, 0x40, UPT ;  /* 0x000000400400788c */ /* 0x000fe2000bf05270 */
[----:B------:R-:W-:-:S02]  /*0d20*/  LOP3.LUT R15, R16, R14, R15, 0x96, !PT ;  /* 0x0000000e100f7212 */ /* 0x000fc400078e960f */
[----:B------:R-:W-:-:S04]  /*0d30*/  LOP3.LUT R14, R13, R3, R2, 0xb8, !PT ;  /* 0x000000030d0e7212 */ /* 0x000fc800078eb802 */
[----:B------:R-:W-:-:S04]  /*0d40*/  IADD3 R15, PT, PT, R15, R14, R8 ;  /* 0x0000000e0f0f7210 */ /* 0x000fc80007ffe008 */
[----:B--2---:R-:W-:Y:S02]  /*0d50*/  IADD3 R15, PT, PT, R4, UR6, R15 ;  /* 0x00000006040f7c10 */ /* 0x004fe4000fffe00f */
[----:B------:R-:W-:-:S03]  /*0d60*/  SHF.L.W.U32.HI R4, R10, 0x1e, R10 ;  /* 0x0000001e0a047819 */ /* 0x000fc60000010e0a */
[----:B------:R-:W-:-:S05]  /*0d70*/  IMAD.IADD R8, R15, 0x1, R12 ;  /* 0x000000010f087824 */ /* 0x000fca00078e020c */
[C-C-:B------:R-:W-:Y:S02]  /*0d80*/  SHF.L.W.U32.HI R12, R8.reuse, 0x1a, R8.reuse ;  /* 0x0000001a080c7819 */ /* 0x140fe40000010e08 */
[C-C-:B------:R-:W-:Y:S02]  /*0d90*/  SHF.L.W.U32.HI R17, R8.reuse, 0x15, R8.reuse ;  /* 0x0000001508117819 */ /* 0x140fe40000010e08 */
[----:B------:R-:W-:Y:S02]  /*0da0*/  SHF.L.W.U32.HI R14, R8, 0x7, R8 ;  /* 0x00000007080e7819 */ /* 0x000fe40000010e08 */
[----:B------:R-:W-:Y:S02]  /*0db0*/  LOP3.LUT R16, R2, R8, R3, 0xb8, !PT ;  /* 0x0000000802107212 */ /* 0x000fe400078eb803 */
[----:B------:R-:W-:Y:S02]  /*0dc0*/  LOP3.LUT R14, R14, R12, R17, 0x96, !PT ;  /* 0x0000000c0e0e7212 */ /* 0x000fe400078e9611 */
[----:B------:R-:W-:-:S02]  /*0dd0*/  SHF.L.W.U32.HI R17, R10, 0x13, R10 ;  /* 0x000000130a117819 */ /* 0x000fc40000010e0a */
[--C-:B------:R-:W-:Y:S02]  /*0de0*/  SHF.L.W.U32.HI R12, R10, 0xa, R10.reuse ;  /* 0x0000000a0a0c7819 */ /* 0x100fe40000010e0a */
[----:B------:R-:W-:Y:S02]  /*0df0*/  IADD3 R14, PT, PT, R14, R16, R13 ;  /* 0x000000100e0e7210 */ /* 0x000fe40007ffe00d */
[----:B------:R-:W-:Y:S02]  /*0e00*/  LOP3.LUT R13, R11, R9, R10, 0xe8, !PT ;  /* 0x000000090b0d7212 */ /* 0x000fe400078ee80a */
[----:B------:R-:W-:Y:S02]  /*0e10*/  LOP3.LUT R12, R12, R4, R17, 0x96, !PT ;  /* 0x000000040c0c7212 */ /* 0x000fe400078e9611 */
[----:B------:R-:W-:Y:S01]  /*0e20*/  IADD3 R14, PT, PT, R5, UR7, R14 ;  /* 0x00000007050e7c10 */ /* 0x000fe2000fffe00e */
[----:B------:R-:W0:Y:S01]  /*0e30*/  LDCU.64 UR6, c[0x3][UR5] ;  /* 0x00c00000050677ac */ /* 0x000e220008000a00 */
[----:B------:R-:W-:-:S03]  /*0e40*/  IADD3 R12, PT, PT, R15, R12, R13 ;  /* 0x0000000c0f0c7210 */ /* 0x000fc60007ffe00d */
[----:B------:R-:W-:Y:S01]  /*0e50*/  IMAD.IADD R13, R14, 0x1, R9 ;  /* 0x000000010e0d7824 */ /* 0x000fe200078e0209 */
[C-C-:B------:R-:W-:Y:S01]  /*0e60*/  SHF.L.W.U32.HI R4, R12.reuse, 0x1e, R12.reuse ;  /* 0x0000001e0c047819 */ /* 0x140fe20000010e0c */
[----:B------:R-:W-:Y:S01]  /*0e70*/  UIADD3 UR5, UPT, UPT, UR5, 0x10, URZ ;  /* 0x0000001005057890 */ /* 0x000fe2000fffe0ff */
[C-C-:B------:R-:W-:Y:S02]  /*0e80*/  SHF.L.W.U32.HI R5, R12.reuse, 0x13, R12.reuse ;  /* 0x000000130c057819 */ /* 0x140fe40000010e0c */
[----:B------:R-:W-:Y:S02]  /*0e90*/  SHF.L.W.U32.HI R9, R12, 0xa, R12 ;  /* 0x0000000a0c097819 */ /* 0x000fe40000010e0c */
[C-C-:B------:R-:W-:Y:S02]  /*0ea0*/  SHF.L.W.U32.HI R15, R13.reuse, 0x1a, R13.reuse ;  /* 0x0000001a0d0f7819 */ /* 0x140fe40000010e0d */
[C-C-:B------:R-:W-:Y:S02]  /*0eb0*/  SHF.L.W.U32.HI R16, R13.reuse, 0x15, R13.reuse ;  /* 0x000000150d107819 */ /* 0x140fe40000010e0d */
[----:B------:R-:W-:-:S02]  /*0ec0*/  SHF.L.W.U32.HI R17, R13, 0x7, R13 ;  /* 0x000000070d117819 */ /* 0x000fc40000010e0d */
[----:B------:R-:W-:Y:S02]  /*0ed0*/  LOP3.LUT R9, R9, R4, R5, 0x96, !PT ;  /* 0x0000000409097212 */ /* 0x000fe400078e9605 */
[----:B------:R-:W-:Y:S02]  /*0ee0*/  LOP3.LUT R15, R17, R15, R16, 0x96, !PT ;  /* 0x0000000f110f7212 */ /* 0x000fe400078e9610 */
[----:B------:R-:W-:Y:S02]  /*0ef0*/  LOP3.LUT R5, R3, R13, R8, 0xb8, !PT ;  /* 0x0000000d03057212 */ /* 0x000fe400078eb808 */
[----:B------:R-:W-:Y:S02]  /*0f00*/  LOP3.LUT R4, R10, R11, R12, 0xe8, !PT ;  /* 0x0000000b0a047212 */ /* 0x000fe400078ee80c */
[----:B------:R-:W-:Y:S02]  /*0f10*/  IADD3 R5, PT, PT, R15, R5, R2 ;  /* 0x000000050f057210 */ /* 0x000fe40007ffe002 */
[----:B------:R-:W-:-:S02]  /*0f20*/  IADD3 R9, PT, PT, R14, R9, R4 ;  /* 0x000000090e097210 */ /* 0x000fc40007ffe004 */
[----:B0-----:R-:W-:Y:S02]  /*0f30*/  IADD3 R6, PT, PT, R6, UR6, R5 ;  /* 0x0000000606067c10 */ /* 0x001fe4000fffe005 */
[C-C-:B------:R-:W-:Y:S02]  /*0f40*/  SHF.L.W.U32.HI R4, R9.reuse, 0x1e, R9.reuse ;  /* 0x0000001e09047819 */ /* 0x140fe40000010e09 */
[C---:B------:R-:W-:Y:S01]  /*0f50*/  SHF.L.W.U32.HI R5, R9.reuse, 0x13, R9 ;  /* 0x0000001309057819 */ /* 0x040fe20000010e09 */
[----:B------:R-:W-:Y:S01]  /*0f60*/  IMAD.IADD R2, R6, 0x1, R11 ;  /* 0x0000000106027824 */ /* 0x000fe200078e020b */
[--C-:B------:R-:W-:Y:S02]  /*0f70*/  SHF.L.W.U32.HI R14, R9, 0xa, R9.reuse ;  /* 0x0000000a090e7819 */ /* 0x100fe40000010e09 */
[----:B------:R-:W-:Y:S02]  /*0f80*/  LOP3.LUT R11, R12, R10, R9, 0xe8, !PT ;  /* 0x0000000a0c0b7212 */ /* 0x000fe400078ee809 */
[----:B------:R-:W-:-:S02]  /*0f90*/  LOP3.LUT R5, R14, R4, R5, 0x96, !PT ;  /* 0x000000040e057212 */ /* 0x000fc400078e9605 */
[C-C-:B------:R-:W-:Y:S02]  /*0fa0*/  SHF.L.W.U32.HI R4, R2.reuse, 0x1a, R2.reuse ;  /* 0x0000001a02047819 */ /* 0x140fe40000010e02 */
[C-C-:B------:R-:W-:Y:S02]  /*0fb0*/  SHF.L.W.U32.HI R15, R2.reuse, 0x15, R2.reuse ;  /* 0x00000015020f7819 */ /* 0x140fe40000010e02 */
[----:B------:R-:W-:Y:S02]  /*0fc0*/  SHF.L.W.U32.HI R14, R2, 0x7, R2 ;  /* 0x00000007020e7819 */ /* 0x000fe40000010e02 */
[----:B------:R-:W-:Y:S02]  /*0fd0*/  IADD3 R11, PT, PT, R6, R5, R11 ;  /* 0x00000005060b7210 */ /* 0x000fe40007ffe00b */
[----:B------:R-:W-:Y:S02]  /*0fe0*/  LOP3.LUT R5, R8, R2, R13, 0xb8, !PT ;  /* 0x0000000208057212 */ /* 0x000fe400078eb80d */
[----:B------:R-:W-:-:S02]  /*0ff0*/  LOP3.LUT R4, R14, R4, R15, 0x96, !PT ;  /* 0x000000040e047212 */ /* 0x000fc400078e960f */
[C---:B------:R-:W-:Y:S02]  /*1000*/  SHF.L.W.U32.HI R6, R11.reuse, 0x1e, R11 ;  /* 0x0000001e0b067819 */ /* 0x040fe40000010e0b */
[----:B------:R-:W-:Y:S02]  /*1010*/  IADD3 R4, PT, PT, R4, R5, R3 ;  /* 0x0000000504047210 */ /* 0x000fe40007ffe003 */
[C-C-:B------:R-:W-:Y:S02]  /*1020*/  SHF.L.W.U32.HI R15, R11.reuse, 0x13, R11.reuse ;  /* 0x000000130b0f7819 */ /* 0x140fe40000010e0b */
[----:B------:R-:W-:Y:S02]  /*1030*/  SHF.L.W.U32.HI R14, R11, 0xa, R11 ;  /* 0x0000000a0b0e7819 */ /* 0x000fe40000010e0b */
[----:B------:R-:W-:Y:S02]  /*1040*/  IADD3 R7, PT, PT, R7, UR7, R4 ;  /* 0x0000000707077c10 */ /* 0x000fe4000fffe004 */
[----:B------:R-:W-:-:S02]  /*1050*/  LOP3.LUT R6, R14, R6, R15, 0x96, !PT ;  /* 0x000000060e067212 */ /* 0x000fc400078e960f */
[----:B------:R-:W-:Y:S01]  /*1060*/  LOP3.LUT R4, R9, R12, R11, 0xe8, !PT ;  /* 0x0000000c09047212 */ /* 0x000fe200078ee80b */
[----:B------:R-:W-:-:S03]  /*1070*/  IMAD.IADD R3, R7, 0x1, R10 ;  /* 0x0000000107037824 */ /* 0x000fc600078e020a */
[----:B------:R-:W-:Y:S01]  /*1080*/  IADD3 R10, PT, PT, R7, R6, R4 ;  /* 0x00000006070a7210 */ /* 0x000fe20007ffe004 */
[----:B------:R-:W-:Y:S06]  /*1090*/  BRA.U UP0, `(.L_x_1) ;  /* 0xfffffffd00007547 */ /* 0x000fec000b83ffff */
[----:B------:R-:W0:Y:S01]  /*10a0*/  LDC.64 R4, c[0x0][0x380] ;  /* 0x0000e000ff047b82 */ /* 0x000e220000000a00 */
[----:B------:R-:W1:Y:S01]  /*10b0*/  LDCU.128 UR4, c[0x3][0x100] ;  /* 0x00c02000ff0477ac */ /* 0x000e620008000c00 */
[----:B------:R-:W-:Y:S01]  /*10c0*/  IMAD.SHL.U32 R17, R20, 0x8, RZ ;  /* 0x0000000814117824 */ /* 0x000fe200078e00ff */
[----:B------:R-:W2:Y:S01]  /*10d0*/  LDCU.128 UR12, c[0x3][0x110] ;  /* 0x00c02200ff0c77ac */ /* 0x000ea20008000c00 */
[----:B-1----:R-:W-:Y:S02]  /*10e0*/  VIADD R7, R10, UR4 ;  /* 0x000000040a077c36 */ /* 0x002fe40008000000 */
[----:B------:R-:W-:Y:S02]  /*10f0*/  VIADD R11, R11, UR5 ;  /* 0x000000050b0b7c36 */ /* 0x000fe40008000000 */
[----:B------:R-:W-:Y:S02]  /*1100*/  VIADD R9, R9, UR6 ;  /* 0x0000000609097c36 */ /* 0x000fe40008000000 */
[----:B0-----:R-:W-:-:S04]  /*1110*/  IMAD.WIDE R4, R17, 0x4, R4 ;  /* 0x0000000411047825 */ /* 0x001fc800078e0204 */
[----:B------:R-:W-:Y:S01]  /*1120*/  VIADD R15, R12, UR7 ;  /* 0x000000070c0f7c36 */ /* 0x000fe20008000000 */
[----:B------:R-:W-:Y:S01]  /*1130*/  STG.E desc[UR8][R4.64], R7 ;  /* 0x0000000704007986 */ /* 0x000fe2000c101908 */
[----:B--2---:R-:W-:Y:S02]  /*1140*/  VIADD R3, R3, UR12 ;  /* 0x0000000c03037c36 */ /* 0x004fe40008000000 */
[----:B------:R-:W-:Y:S01]  /*1150*/  VIADD R17, R2, UR13 ;  /* 0x0000000d02117c36 */ /* 0x000fe20008000000 */
[----:B------:R-:W-:Y:S01]  /*1160*/  STG.E desc[UR8][R4.64+0x4], R11 ;  /* 0x0000040b04007986 */ /* 0x000fe2000c101908 */
[----:B------:R-:W-:Y:S02]  /*1170*/  VIADD R13, R13, UR14 ;  /* 0x0000000e0d0d7c36 */ /* 0x000fe40008000000 */
[----:B------:R-:W-:Y:S01]  /*1180*/  VIADD R19, R8, UR15 ;  /* 0x0000000f08137c36 */ /* 0x000fe20008000000 */
[----:B------:R-:W-:Y:S04]  /*1190*/  STG.E desc[UR8][R4.64+0x8], R9 ;  /* 0x0000080904007986 */ /* 0x000fe8000c101908 */
[----:B------:R-:W-:Y:S04]  /*11a0*/  STG.E desc[UR8][R4.64+0xc], R15 ;  /* 0x00000c0f04007986 */ /* 0x000fe8000c101908 */
[----:B------:R-:W-:Y:S04]  /*11b0*/  STG.E desc[UR8][R4.64+0x10], R3 ;  /* 0x0000100304007986 */ /* 0x000fe8000c101908 */
[----:B------:R-:W-:Y:S04]  /*11c0*/  STG.E desc[UR8][R4.64+0x14], R17 ;  /* 0x0000141104007986 */ /* 0x000fe8000c101908 */
[----:B------:R-:W-:Y:S04]  /*11d0*/  STG.E desc[UR8][R4.64+0x18], R13 ;  /* 0x0000180d04007986 */ /* 0x000fe8000c101908 */
[----:B------:R-:W-:Y:S01]  /*11e0*/  STG.E desc[UR8][R4.64+0x1c], R19 ;  /* 0x00001c1304007986 */ /* 0x000fe2000c101908 */
[----:B------:R-:W-:Y:S05]  /*11f0*/  EXIT ;  /* 0x000000000000794d */ /* 0x000fea0003800000 */
.L_x_2:
[----:B------:R-:W-:-:S00]  /*1200*/  BRA `(.L_x_2) ;  /* 0xfffffffc00fc7947 */ /* 0x000fc0000383ffff */
[----:B------:R-:W-:-:S00]  /*1210*/  NOP ;  /* 0x0000000000007918 */ /* 0x000fc00000000000 */
        /* <DEDUP_REMOVED lines=14> */
.L_x_3:


//--------------------- .nv.shared.reserved.0     --------------------------
	.section	.nv.shared.reserved.0,"aw",@nobits
	.weak		__nv_reservedSMEM_offset_0_alias
	.size		__nv_reservedSMEM_offset_0_alias, 0, 64
	.other		__nv_reservedSMEM_offset_0_alias,@"STO_CUDA_RESERVED_SHARED STV_DEFAULT"
__nv_reservedSMEM_offset_0_alias:
	.zero		0
	.zero		64


//--------------------- .nv.constant0._Z13sha256_kernelPjPKhi --------------------------
	.section	.nv.constant0._Z13sha256_kernelPjPKhi,"a",@progbits
	.sectionflags	@""
	.align	4
.nv.constant0._Z13sha256_kernelPjPKhi:
	.zero		916


//--------------------- SYMBOLS --------------------------

	.type		.nv.reservedSmem.offset0,@object
	.size		.nv.reservedSmem.offset0,0x4
